	.headerflags	@"EF_CUDA_TEXMODE_UNIFIED EF_CUDA_64BIT_ADDRESS EF_CUDA_ACCELERATORS EF_CUDA_SM90 EF_CUDA_VIRTUAL_SM(EF_CUDA_SM90)"
	.elftype	@"ET_EXEC"


//--------------------- .nv.info                  --------------------------
	.section	.nv.info,"",@"SHT_CUDA_INFO"
	.align	4


	//----- nvinfo : EIATTR_REGCOUNT
	.align		4
        /*0000*/ 	.byte	0x04, 0x2f
        /*0002*/ 	.short	(.L_1 - .L_0)
	.align		4
.L_0:
        /*0004*/ 	.word	index@(triton_poi_fused_convolution_25)
        /*0008*/ 	.word	0x0000000c


	//----- nvinfo : EIATTR_MIN_STACK_SIZE
	.align		4
.L_1:
        /*000c*/ 	.byte	0x04, 0x12
        /*000e*/ 	.short	(.L_3 - .L_2)
	.align		4
.L_2:
        /*0010*/ 	.word	index@(triton_poi_fused_convolution_25)
        /*0014*/ 	.word	0x00000000


	//----- nvinfo : EIATTR_FRAME_SIZE
	.align		4
.L_3:
        /*0018*/ 	.byte	0x04, 0x11
        /*001a*/ 	.short	(.L_5 - .L_4)
	.align		4
.L_4:
        /*001c*/ 	.word	index@(triton_poi_fused_convolution_25)
        /*0020*/ 	.word	0x00000000


	//----- nvinfo : EIATTR_MIN_STACK_SIZE
	.align		4
.L_5:
        /*0024*/ 	.byte	0x04, 0x12
        /*0026*/ 	.short	(.L_7 - .L_6)
	.align		4
.L_6:
        /*0028*/ 	.word	index@(triton_poi_fused_convolution_25)
        /*002c*/ 	.word	0x00000000
.L_7:


//--------------------- .nv.info.triton_poi_fused_convolution_25 --------------------------
	.section	.nv.info.triton_poi_fused_convolution_25,"",@"SHT_CUDA_INFO"
	.sectionflags	@""
	.align	4


	//----- nvinfo : EIATTR_CUDA_API_VERSION
	.align		4
        /*0000*/ 	.byte	0x04, 0x37
        /*0002*/ 	.short	(.L_9 - .L_8)
.L_8:
        /*0004*/ 	.word	0x0000007c


	//----- nvinfo : EIATTR_KPARAM_INFO
	.align		4
.L_9:
        /*0008*/ 	.byte	0x04, 0x17
        /*000a*/ 	.short	(.L_11 - .L_10)
.L_10:
        /*000c*/ 	.word	0x00000000
        /*0010*/ 	.short	0x0002
        /*0012*/ 	.short	0x0010
        /*0014*/ 	.byte	0x00, 0xf0, 0x11, 0x00


	//----- nvinfo : EIATTR_KPARAM_INFO
	.align		4
.L_11:
        /*0018*/ 	.byte	0x04, 0x17
        /*001a*/ 	.short	(.L_13 - .L_12)
.L_12:
        /*001c*/ 	.word	0x00000000
        /*0020*/ 	.short	0x0001
        /*0022*/ 	.short	0x0008
        /*0024*/ 	.byte	0x00, 0xf4, 0x21, 0x00


	//----- nvinfo : EIATTR_KPARAM_INFO
	.align		4
.L_13:
        /*0028*/ 	.byte	0x04, 0x17
        /*002a*/ 	.short	(.L_15 - .L_14)
.L_14:
        /*002c*/ 	.word	0x00000000
        /*0030*/ 	.short	0x0000
        /*0032*/ 	.short	0x0000
        /*0034*/ 	.byte	0x00, 0xf4, 0x21, 0x00


	//----- nvinfo : EIATTR_SPARSE_MMA_MASK
	.align		4
.L_15:
        /*0038*/ 	.byte	0x03, 0x50
        /*003a*/ 	.short	0x0000


	//----- nvinfo : EIATTR_MAXREG_COUNT
	.align		4
        /*003c*/ 	.byte	0x03, 0x1b
        /*003e*/ 	.short	0x00ff


	//----- nvinfo : EIATTR_EXIT_INSTR_OFFSETS
	.align		4
        /*0040*/ 	.byte	0x04, 0x1c
        /*0042*/ 	.short	(.L_17 - .L_16)


	//   ....[0]....
.L_16:
        /*0044*/ 	.word	0x00000150


	//   ....[1]....
        /*0048*/ 	.word	0x00000170


	//----- nvinfo : EIATTR_REQNTID
	.align		4
.L_17:
        /*004c*/ 	.byte	0x04, 0x10
        /*004e*/ 	.short	(.L_19 - .L_18)
.L_18:
        /*0050*/ 	.word	0x00000080
        /*0054*/ 	.word	0x00000001
        /*0058*/ 	.word	0x00000001


	//----- nvinfo : EIATTR_CBANK_PARAM_SIZE
	.align		4
.L_19:
        /*005c*/ 	.byte	0x03, 0x19
        /*005e*/ 	.short	0x0014


	//----- nvinfo : EIATTR_PARAM_CBANK
	.align		4
        /*0060*/ 	.byte	0x04, 0x0a
        /*0062*/ 	.short	(.L_21 - .L_20)
	.align		4
.L_20:
        /*0064*/ 	.word	index@(.nv.constant0.triton_poi_fused_convolution_25)
        /*0068*/ 	.short	0x0210
        /*006a*/ 	.short	0x0014


	//----- nvinfo : EIATTR_SW_WAR
	.align		4
.L_21:
        /*006c*/ 	.byte	0x04, 0x36
        /*006e*/ 	.short	(.L_23 - .L_22)
.L_22:
        /*0070*/ 	.word	0x00000008
.L_23:


//--------------------- .nv.callgraph             --------------------------
	.section	.nv.callgraph,"",@"SHT_CUDA_CALLGRAPH"
	.align	4
	.sectionentsize	8
	.align		4
        /*0000*/ 	.word	0x00000000
	.align		4
        /*0004*/ 	.word	0xffffffff
	.align		4
        /*0008*/ 	.word	0x00000000
	.align		4
        /*000c*/ 	.word	0xfffffffe
	.align		4
        /*0010*/ 	.word	0x00000000
	.align		4
        /*0014*/ 	.word	0xfffffffd
	.align		4
        /*0018*/ 	.word	0x00000000
	.align		4
        /*001c*/ 	.word	0xfffffffc


//--------------------- .text.triton_poi_fused_convolution_25 --------------------------
	.section	.text.triton_poi_fused_convolution_25,"ax",@progbits
	.align	128
        .global         triton_poi_fused_convolution_25
        .type           triton_poi_fused_convolution_25,@function
        .size           triton_poi_fused_convolution_25,(.L_x_1 - triton_poi_fused_convolution_25)
        .other          triton_poi_fused_convolution_25,@"STO_CUDA_ENTRY STV_DEFAULT"
triton_poi_fused_convolution_25:
.text.triton_poi_fused_convolution_25:
[----:B------:R-:W0:Y:S02]  /*0000*/  LDC R1, c[0x0][0x28] ;  /* 0x00000a00ff017b82 */ /* 0x000e240000000800 */
[----:B------:R-:W1:Y:S01]  /*0010*/  S2R R0, SR_TID.X ;  /* 0x0000000000007919 */ /* 0x000e620000002100 */
[----:B------:R-:W2:Y:S01]  /*0020*/  LDC.64 R2, c[0x0][0x210] ;  /* 0x00008400ff027b82 */ /* 0x000ea20000000a00 */
[----:B------:R-:W-:Y:S01]  /*0030*/  ULDC.64 UR4, c[0x0][0x208] ;  /* 0x0000820000047ab9 */ /* 0x000fe20000000a00 */
[----:B------:R-:W3:Y:S06]  /*0040*/  S2R R7, SR_CTAID.X ;  /* 0x0000000000077919 */ /* 0x000eec0000002500 */
[----:B------:R-:W4:Y:S01]  /*0050*/  LDC.64 R4, c[0x0][0x218] ;  /* 0x00008600ff047b82 */ /* 0x000f220000000a00 */
[----:B-1----:R-:W-:-:S02]  /*0060*/  LOP3.LUT R0, R0, 0x7f, RZ, 0xc0, !PT ;  /* 0x0000007f00007812 */ /* 0x002fc400078ec0ff */
[----:B---3--:R-:W-:-:S03]  /*0070*/  SHF.R.S32.HI R6, RZ, 0x18, R7 ;  /* 0x00000018ff067819 */ /* 0x008fc60000011407 */
[----:B------:R-:W-:Y:S01]  /*0080*/  IMAD R7, R7, 0x80, R0 ;  /* 0x0000008007077824 */ /* 0x000fe200078e0200 */
[----:B------:R-:W-:-:S03]  /*0090*/  SGXT R0, R6, 0x1 ;  /* 0x000000010600781a */ /* 0x000fc60000000200 */
[C---:B--2---:R-:W-:Y:S01]  /*00a0*/  IMAD.WIDE R2, R7.reuse, 0x4, R2 ;  /* 0x0000000407027825 */ /* 0x044fe200078e0202 */
[----:B------:R-:W-:Y:S02]  /*00b0*/  ISETP.GE.AND P0, PT, R7, 0x4400, PT ;  /* 0x000044000700780c */ /* 0x000fe40003f06270 */
[----:B------:R-:W-:-:S04]  /*00c0*/  LEA.HI R0, R0, R7, RZ, 0x4 ;  /* 0x0000000700007211 */ /* 0x000fc800078f20ff */
[----:B------:R-:W-:-:S05]  /*00d0*/  LOP3.LUT R0, R0, 0xfffffff0, RZ, 0xc0, !PT ;  /* 0xfffffff000007812 */ /* 0x000fca00078ec0ff */
[----:B------:R-:W-:Y:S01]  /*00e0*/  IMAD.IADD R9, R7, 0x1, -R0 ;  /* 0x0000000107097824 */ /* 0x000fe200078e0a00 */
[----:B------:R-:W-:Y:S01]  /*00f0*/  HFMA2.MMA R0, -RZ, RZ, 0, 0 ;  /* 0x00000000ff007435 */ /* 0x000fe200000001ff */
[----:B------:R-:W-:Y:S02]  /*0100*/  IMAD.MOV.U32 R7, RZ, RZ, RZ ;  /* 0x000000ffff077224 */ /* 0x000fe400078e00ff */
[----:B----4-:R-:W-:-:S05]  /*0110*/  IMAD.WIDE R4, R9, 0x4, R4 ;  /* 0x0000000409047825 */ /* 0x010fca00078e0204 */
[----:B------:R-:W2:Y:S04]  /*0120*/  @!P0 LDG.E.EL R7, desc[UR4][R4.64] ;  /* 0x0000000404078981 */ /* 0x000ea8000c2e1900 */
[----:B------:R-:W2:Y:S02]  /*0130*/  @!P0 LDG.E R0, desc[UR4][R2.64] ;  /* 0x0000000402008981 */ /* 0x000ea4000c1e1900 */
[----:B--2---:R-:W-:Y:S01]  /*0140*/  FADD R7, R7, R0 ;  /* 0x0000000007077221 */ /* 0x004fe20000000000 */
[----:B------:R-:W-:Y:S06]  /*0150*/  @P0 EXIT ;  /* 0x000000000000094d */ /* 0x000fec0003800000 */
[----:B------:R-:W-:Y:S01]  /*0160*/  STG.E desc[UR4][R2.64], R7 ;  /* 0x0000000702007986 */ /* 0x000fe2000c101904 */
[----:B------:R-:W-:Y:S05]  /*0170*/  EXIT ;  /* 0x000000000000794d */ /* 0x000fea0003800000 */
.L_x_0:
[----:B------:R-:W-:-:S00]  /*0180*/  BRA `(.L_x_0) ;  /* 0xfffffffc00fc7947 */ /* 0x000fc0000383ffff */
[----:B------:R-:W-:-:S00]  /*0190*/  NOP ;  /* 0x0000000000007918 */ /* 0x000fc00000000000 */
        /* <DEDUP_REMOVED lines=14> */
.L_x_1:


//--------------------- .nv.constant0.triton_poi_fused_convolution_25 --------------------------
	.section	.nv.constant0.triton_poi_fused_convolution_25,"a",@progbits
	.sectionflags	@""
	.align	4
.nv.constant0.triton_poi_fused_convolution_25:
	.zero		548
